	.headerflags	@"EF_CUDA_TEXMODE_UNIFIED EF_CUDA_64BIT_ADDRESS EF_CUDA_ACCELERATORS EF_CUDA_SM90 EF_CUDA_VIRTUAL_SM(EF_CUDA_SM90)"
	.elftype	@"ET_EXEC"


//--------------------- .nv.info                  --------------------------
	.section	.nv.info,"",@"SHT_CUDA_INFO"
	.align	4


	//----- nvinfo : EIATTR_REGCOUNT
	.align		4
        /*0000*/ 	.byte	0x04, 0x2f
        /*0002*/ 	.short	(.L_3 - .L_2)
	.align		4
.L_2:
        /*0004*/ 	.word	index@(triton_poi_fused__native_batch_norm_legit_no_training__prelu_kernel_add_convolution_0)
        /*0008*/ 	.word	0x0000001c


	//----- nvinfo : EIATTR_MIN_STACK_SIZE
	.align		4
.L_3:
        /*000c*/ 	.byte	0x04, 0x12
        /*000e*/ 	.short	(.L_5 - .L_4)
	.align		4
.L_4:
        /*0010*/ 	.word	index@(triton_poi_fused__native_batch_norm_legit_no_training__prelu_kernel_add_convolution_0)
        /*0014*/ 	.word	0x00000000


	//----- nvinfo : EIATTR_FRAME_SIZE
	.align		4
.L_5:
        /*0018*/ 	.byte	0x04, 0x11
        /*001a*/ 	.short	(.L_7 - .L_6)
	.align		4
.L_6:
        /*001c*/ 	.word	index@(triton_poi_fused__native_batch_norm_legit_no_training__prelu_kernel_add_convolution_0)
        /*0020*/ 	.word	0x00000000


	//----- nvinfo : EIATTR_MIN_STACK_SIZE
	.align		4
.L_7:
        /*0024*/ 	.byte	0x04, 0x12
        /*0026*/ 	.short	(.L_9 - .L_8)
	.align		4
.L_8:
        /*0028*/ 	.word	index@(triton_poi_fused__native_batch_norm_legit_no_training__prelu_kernel_add_convolution_0)
        /*002c*/ 	.word	0x00000000
.L_9:


//--------------------- .nv.info.triton_poi_fused__native_batch_norm_legit_no_training__prelu_kernel_add_convolution_0 --------------------------
	.section	.nv.info.triton_poi_fused__native_batch_norm_legit_no_training__prelu_kernel_add_convolution_0,"",@"SHT_CUDA_INFO"
	.sectionflags	@""
	.align	4


	//----- nvinfo : EIATTR_CUDA_API_VERSION
	.align		4
        /*0000*/ 	.byte	0x04, 0x37
        /*0002*/ 	.short	(.L_11 - .L_10)
.L_10:
        /*0004*/ 	.word	0x0000007c


	//----- nvinfo : EIATTR_KPARAM_INFO
	.align		4
.L_11:
        /*0008*/ 	.byte	0x04, 0x17
        /*000a*/ 	.short	(.L_13 - .L_12)
.L_12:
        /*000c*/ 	.word	0x00000000
        /*0010*/ 	.short	0x000a
        /*0012*/ 	.short	0x0050
        /*0014*/ 	.byte	0x00, 0xf0, 0x11, 0x00


	//----- nvinfo : EIATTR_KPARAM_INFO
	.align		4
.L_13:
        /*0018*/ 	.byte	0x04, 0x17
        /*001a*/ 	.short	(.L_15 - .L_14)
.L_14:
        /*001c*/ 	.word	0x00000000
        /*0020*/ 	.short	0x0009
        /*0022*/ 	.short	0x0048
        /*0024*/ 	.byte	0x00, 0xf4, 0x21, 0x00


	//----- nvinfo : EIATTR_KPARAM_INFO
	.align		4
.L_15:
        /*0028*/ 	.byte	0x04, 0x17
        /*002a*/ 	.short	(.L_17 - .L_16)
.L_16:
        /*002c*/ 	.word	0x00000000
        /*0030*/ 	.short	0x0008
        /*0032*/ 	.short	0x0040
        /*0034*/ 	.byte	0x00, 0xf4, 0x21, 0x00


	//----- nvinfo : EIATTR_KPARAM_INFO
	.align		4
.L_17:
        /*0038*/ 	.byte	0x04, 0x17
        /*003a*/ 	.short	(.L_19 - .L_18)
.L_18:
        /*003c*/ 	.word	0x00000000
        /*0040*/ 	.short	0x0007
        /*0042*/ 	.short	0x0038
        /*0044*/ 	.byte	0x00, 0xf4, 0x21, 0x00


	//----- nvinfo : EIATTR_KPARAM_INFO
	.align		4
.L_19:
        /*0048*/ 	.byte	0x04, 0x17
        /*004a*/ 	.short	(.L_21 - .L_20)
.L_20:
        /*004c*/ 	.word	0x00000000
        /*0050*/ 	.short	0x0006
        /*0052*/ 	.short	0x0030
        /*0054*/ 	.byte	0x00, 0xf4, 0x21, 0x00


	//----- nvinfo : EIATTR_KPARAM_INFO
	.align		4
.L_21:
        /*0058*/ 	.byte	0x04, 0x17
        /*005a*/ 	.short	(.L_23 - .L_22)
.L_22:
        /*005c*/ 	.word	0x00000000
        /*0060*/ 	.short	0x0005
        /*0062*/ 	.short	0x0028
        /*0064*/ 	.byte	0x00, 0xf4, 0x21, 0x00


	//----- nvinfo : EIATTR_KPARAM_INFO
	.align		4
.L_23:
        /*0068*/ 	.byte	0x04, 0x17
        /*006a*/ 	.short	(.L_25 - .L_24)
.L_24:
        /*006c*/ 	.word	0x00000000
        /*0070*/ 	.short	0x0004
        /*0072*/ 	.short	0x0020
        /*0074*/ 	.byte	0x00, 0xf4, 0x21, 0x00


	//----- nvinfo : EIATTR_KPARAM_INFO
	.align		4
.L_25:
        /*0078*/ 	.byte	0x04, 0x17
        /*007a*/ 	.short	(.L_27 - .L_26)
.L_26:
        /*007c*/ 	.word	0x00000000
        /*0080*/ 	.short	0x0003
        /*0082*/ 	.short	0x0018
        /*0084*/ 	.byte	0x00, 0xf4, 0x21, 0x00


	//----- nvinfo : EIATTR_KPARAM_INFO
	.align		4
.L_27:
        /*0088*/ 	.byte	0x04, 0x17
        /*008a*/ 	.short	(.L_29 - .L_28)
.L_28:
        /*008c*/ 	.word	0x00000000
        /*0090*/ 	.short	0x0002
        /*0092*/ 	.short	0x0010
        /*0094*/ 	.byte	0x00, 0xf4, 0x21, 0x00


	//----- nvinfo : EIATTR_KPARAM_INFO
	.align		4
.L_29:
        /*0098*/ 	.byte	0x04, 0x17
        /*009a*/ 	.short	(.L_31 - .L_30)
.L_30:
        /*009c*/ 	.word	0x00000000
        /*00a0*/ 	.short	0x0001
        /*00a2*/ 	.short	0x0008
        /*00a4*/ 	.byte	0x00, 0xf4, 0x21, 0x00


	//----- nvinfo : EIATTR_KPARAM_INFO
	.align		4
.L_31:
        /*00a8*/ 	.byte	0x04, 0x17
        /*00aa*/ 	.short	(.L_33 - .L_32)
.L_32:
        /*00ac*/ 	.word	0x00000000
        /*00b0*/ 	.short	0x0000
        /*00b2*/ 	.short	0x0000
        /*00b4*/ 	.byte	0x00, 0xf4, 0x21, 0x00


	//----- nvinfo : EIATTR_SPARSE_MMA_MASK
	.align		4
.L_33:
        /*00b8*/ 	.byte	0x03, 0x50
        /*00ba*/ 	.short	0x0000


	//----- nvinfo : EIATTR_MAXREG_COUNT
	.align		4
        /*00bc*/ 	.byte	0x03, 0x1b
        /*00be*/ 	.short	0x00ff


	//----- nvinfo : EIATTR_EXIT_INSTR_OFFSETS
	.align		4
        /*00c0*/ 	.byte	0x04, 0x1c
        /*00c2*/ 	.short	(.L_35 - .L_34)


	//   ....[0]....
.L_34:
        /*00c4*/ 	.word	0x00000440


	//   ....[1]....
        /*00c8*/ 	.word	0x00000460


	//----- nvinfo : EIATTR_REQNTID
	.align		4
.L_35:
        /*00cc*/ 	.byte	0x04, 0x10
        /*00ce*/ 	.short	(.L_37 - .L_36)
.L_36:
        /*00d0*/ 	.word	0x00000080
        /*00d4*/ 	.word	0x00000001
        /*00d8*/ 	.word	0x00000001


	//----- nvinfo : EIATTR_CBANK_PARAM_SIZE
	.align		4
.L_37:
        /*00dc*/ 	.byte	0x03, 0x19
        /*00de*/ 	.short	0x0054


	//----- nvinfo : EIATTR_PARAM_CBANK
	.align		4
        /*00e0*/ 	.byte	0x04, 0x0a
        /*00e2*/ 	.short	(.L_39 - .L_38)
	.align		4
.L_38:
        /*00e4*/ 	.word	index@(.nv.constant0.triton_poi_fused__native_batch_norm_legit_no_training__prelu_kernel_add_convolution_0)
        /*00e8*/ 	.short	0x0210
        /*00ea*/ 	.short	0x0054


	//----- nvinfo : EIATTR_SW_WAR
	.align		4
.L_39:
        /*00ec*/ 	.byte	0x04, 0x36
        /*00ee*/ 	.short	(.L_41 - .L_40)
.L_40:
        /*00f0*/ 	.word	0x00000008
.L_41:


//--------------------- .nv.callgraph             --------------------------
	.section	.nv.callgraph,"",@"SHT_CUDA_CALLGRAPH"
	.align	4
	.sectionentsize	8
	.align		4
        /*0000*/ 	.word	0x00000000
	.align		4
        /*0004*/ 	.word	0xffffffff
	.align		4
        /*0008*/ 	.word	0x00000000
	.align		4
        /*000c*/ 	.word	0xfffffffe
	.align		4
        /*0010*/ 	.word	0x00000000
	.align		4
        /*0014*/ 	.word	0xfffffffd
	.align		4
        /*0018*/ 	.word	0x00000000
	.align		4
        /*001c*/ 	.word	0xfffffffc


//--------------------- .nv.constant4             --------------------------
	.section	.nv.constant4,"a",@progbits
	.align	8
	.align		8
.nv.constant4:
        /*0000*/ 	.dword	_$_str
	.align		8
        /*0008*/ 	.dword	_$_str_$_2


//--------------------- .text.triton_poi_fused__native_batch_norm_legit_no_training__prelu_kernel_add_convolution_0 --------------------------
	.section	.text.triton_poi_fused__native_batch_norm_legit_no_training__prelu_kernel_add_convolution_0,"ax",@progbits
	.align	128
        .global         triton_poi_fused__native_batch_norm_legit_no_training__prelu_kernel_add_convolution_0
        .type           triton_poi_fused__native_batch_norm_legit_no_training__prelu_kernel_add_convolution_0,@function
        .size           triton_poi_fused__native_batch_norm_legit_no_training__prelu_kernel_add_convolution_0,(.L_x_1 - triton_poi_fused__native_batch_norm_legit_no_training__prelu_kernel_add_convolution_0)
        .other          triton_poi_fused__native_batch_norm_legit_no_training__prelu_kernel_add_convolution_0,@"STO_CUDA_ENTRY STV_DEFAULT"
triton_poi_fused__native_batch_norm_legit_no_training__prelu_kernel_add_convolution_0:
.text.triton_poi_fused__native_batch_norm_legit_no_training__prelu_kernel_add_convolution_0:
[----:B------:R-:W0:Y:S01]  /*0000*/  LDC R1, c[0x0][0x28] ;  /* 0x00000a00ff017b82 */ /* 0x000e220000000800 */
[----:B------:R-:W1:Y:S07]  /*0010*/  S2R R15, SR_TID.X ;  /* 0x00000000000f7919 */ /* 0x000e6e0000002100 */
[----:B------:R-:W2:Y:S01]  /*0020*/  LDC.64 R4, c[0x0][0x240] ;  /* 0x00009000ff047b82 */ /* 0x000ea20000000a00 */
[----:B------:R-:W-:Y:S01]  /*0030*/  ULDC.64 UR4, c[0x0][0x208] ;  /* 0x0000820000047ab9 */ /* 0x000fe20000000a00 */
[----:B------:R-:W3:Y:S06]  /*0040*/  S2R R0, SR_CTAID.X ;  /* 0x0000000000007919 */ /* 0x000eec0000002500 */
[----:B------:R-:W4:Y:S08]  /*0050*/  LDC.64 R22, c[0x0][0x228] ;  /* 0x00008a00ff167b82 */ /* 0x000f300000000a00 */
[----:B------:R-:W5:Y:S08]  /*0060*/  LDC.64 R18, c[0x0][0x210] ;  /* 0x00008400ff127b82 */ /* 0x000f700000000a00 */
[----:B------:R-:W4:Y:S01]  /*0070*/  LDC.64 R6, c[0x0][0x238] ;  /* 0x00008e00ff067b82 */ /* 0x000f220000000a00 */
[----:B-1----:R-:W-:-:S07]  /*0080*/  LOP3.LUT R15, R15, 0x7f, RZ, 0xc0, !PT ;  /* 0x0000007f0f0f7812 */ /* 0x002fce00078ec0ff */
[----:B------:R-:W1:Y:S01]  /*0090*/  LDC.64 R10, c[0x0][0x248] ;  /* 0x00009200ff0a7b82 */ /* 0x000e620000000a00 */
[----:B---3--:R-:W-:Y:S02]  /*00a0*/  SHF.R.S32.HI R2, RZ, 0x18, R0 ;  /* 0x00000018ff027819 */ /* 0x008fe40000011400 */
[----:B------:R-:W-:Y:S02]  /*00b0*/  LEA R15, R0, R15, 0x7 ;  /* 0x0000000f000f7211 */ /* 0x000fe400078e38ff */
[----:B------:R-:W-:-:S03]  /*00c0*/  SGXT R0, R2, 0x1 ;  /* 0x000000010200781a */ /* 0x000fc60000000200 */
[----:B------:R-:W3:Y:S01]  /*00d0*/  LDC.64 R12, c[0x0][0x250] ;  /* 0x00009400ff0c7b82 */ /* 0x000ee20000000a00 */
[----:B------:R-:W-:Y:S02]  /*00e0*/  ISETP.GE.AND P0, PT, R15, 0x100, PT ;  /* 0x000001000f00780c */ /* 0x000fe40003f06270 */
[----:B------:R-:W-:-:S04]  /*00f0*/  LEA.HI R0, R0, R15, RZ, 0x4 ;  /* 0x0000000f00007211 */ /* 0x000fc800078f20ff */
[----:B------:R-:W-:Y:S01]  /*0100*/  SHF.R.S32.HI R0, RZ, 0x4, R0 ;  /* 0x00000004ff007819 */ /* 0x000fe20000011400 */
[----:B------:R-:W3:Y:S03]  /*0110*/  LDC.64 R8, c[0x0][0x230] ;  /* 0x00008c00ff087b82 */ /* 0x000ee60000000a00 */
[----:B------:R-:W-:-:S04]  /*0120*/  LEA.HI R2, R0, R0, RZ, 0x2 ;  /* 0x0000000000027211 */ /* 0x000fc800078f10ff */
[----:B------:R-:W-:Y:S02]  /*0130*/  LOP3.LUT R21, R2, 0xfffffffc, RZ, 0xc0, !PT ;  /* 0xfffffffc02157812 */ /* 0x000fe400078ec0ff */
[----:B------:R-:W3:Y:S02]  /*0140*/  LDC.64 R2, c[0x0][0x218] ;  /* 0x00008600ff027b82 */ /* 0x000ee40000000a00 */
[----:B------:R-:W-:Y:S01]  /*0150*/  IADD3 R21, R0, -R21, RZ ;  /* 0x8000001500157210 */ /* 0x000fe20007ffe0ff */
[----:B------:R-:W-:-:S04]  /*0160*/  HFMA2.MMA R0, -RZ, RZ, 0, 0 ;  /* 0x00000000ff007435 */ /* 0x000fc800000001ff */
[----:B--2---:R-:W-:-:S06]  /*0170*/  IMAD.WIDE R4, R21, 0x4, R4 ;  /* 0x0000000415047825 */ /* 0x004fcc00078e0204 */
[----:B------:R5:W2:Y:S01]  /*0180*/  @!P0 LDG.E.EL R0, desc[UR4][R4.64] ;  /* 0x0000000404008981 */ /* 0x000aa2000c2e1900 */
[----:B------:R-:W-:Y:S02]  /*0190*/  CS2R R16, SRZ ;  /* 0x0000000000107805 */ /* 0x000fe4000001ff00 */
[----:B------:R-:W-:Y:S01]  /*01a0*/  MOV R14, RZ ;  /* 0x000000ff000e7202 */ /* 0x000fe20000000f00 */
[----:B----4-:R-:W-:-:S04]  /*01b0*/  IMAD.WIDE R22, R21, 0x4, R22 ;  /* 0x0000000415167825 */ /* 0x010fc800078e0216 */
[----:B0-----:R-:W-:Y:S01]  /*01c0*/  IMAD.WIDE R24, R21, 0x4, R6 ;  /* 0x0000000415187825 */ /* 0x001fe200078e0206 */
[----:B------:R-:W4:Y:S03]  /*01d0*/  @!P0 LDG.E.EL R17, desc[UR4][R22.64] ;  /* 0x0000000416118981 */ /* 0x000f26000c2e1900 */
[----:B-----5:R-:W-:Y:S01]  /*01e0*/  IMAD.WIDE R4, R15, 0x4, R18 ;  /* 0x000000040f047825 */ /* 0x020fe200078e0212 */
[----:B------:R-:W5:Y:S04]  /*01f0*/  @!P0 LDG.E.EL R16, desc[UR4][R24.64] ;  /* 0x0000000418108981 */ /* 0x000f68000c2e1900 */
[----:B------:R-:W4:Y:S01]  /*0200*/  @!P0 LDG.E R14, desc[UR4][R4.64] ;  /* 0x00000004040e8981 */ /* 0x000f22000c1e1900 */
[----:B------:R-:W-:Y:S01]  /*0210*/  CS2R R18, SRZ ;  /* 0x0000000000127805 */ /* 0x000fe2000001ff00 */
[----:B------:R-:W0:Y:S01]  /*0220*/  LDC.64 R6, c[0x0][0x258] ;  /* 0x00009600ff067b82 */ /* 0x000e220000000a00 */
[----:B-1----:R-:W-:-:S04]  /*0230*/  IMAD.WIDE R10, R21, 0x4, R10 ;  /* 0x00000004150a7825 */ /* 0x002fc800078e020a */
[C---:B---3--:R-:W-:Y:S01]  /*0240*/  IMAD.WIDE R12, R21.reuse, 0x4, R12 ;  /* 0x00000004150c7825 */ /* 0x048fe200078e020c */
[----:B------:R1:W3:Y:S03]  /*0250*/  @!P0 LDG.E.EL R19, desc[UR4][R10.64] ;  /* 0x000000040a138981 */ /* 0x0002e6000c2e1900 */
[----:B------:R-:W-:Y:S01]  /*0260*/  IMAD.WIDE R8, R21, 0x4, R8 ;  /* 0x0000000415087825 */ /* 0x000fe200078e0208 */
[----:B------:R-:W3:Y:S01]  /*0270*/  @!P0 LDG.E.EL R18, desc[UR4][R12.64] ;  /* 0x000000040c128981 */ /* 0x000ee2000c2e1900 */
[----:B------:R-:W-:Y:S02]  /*0280*/  CS2R R20, SRZ ;  /* 0x0000000000147805 */ /* 0x000fe4000001ff00 */
[----:B------:R-:W-:-:S04]  /*0290*/  IMAD.WIDE R2, R15, 0x4, R2 ;  /* 0x000000040f027825 */ /* 0x000fc800078e0202 */
[----:B------:R-:W3:Y:S04]  /*02a0*/  @!P0 LDG.E.EL R20, desc[UR4][R8.64] ;  /* 0x0000000408148981 */ /* 0x000ee8000c2e1900 */
[----:B------:R-:W3:Y:S04]  /*02b0*/  @!P0 LDG.E R21, desc[UR4][R2.64] ;  /* 0x0000000402158981 */ /* 0x000ee8000c1e1900 */
[----:B0-----:R0:W3:Y:S01]  /*02c0*/  LDG.E R22, desc[UR4][R6.64] ;  /* 0x0000000406167981 */ /* 0x0010e2000c1e1900 */
[----:B-1----:R-:W-:Y:S01]  /*02d0*/  HFMA2.MMA R10, -RZ, RZ, 1.625, 0 ;  /* 0x3e800000ff0a7435 */ /* 0x002fe200000001ff */
[----:B0-----:R-:W0:Y:S02]  /*02e0*/  LDC.64 R6, c[0x0][0x220] ;  /* 0x00008800ff067b82 */ /* 0x001e240000000a00 */
[----:B0-----:R-:W-:-:S04]  /*02f0*/  IMAD.WIDE R6, R15, 0x4, R6 ;  /* 0x000000040f067825 */ /* 0x001fc800078e0206 */
[----:B--2---:R-:W-:-:S04]  /*0300*/  FADD R0, R0, 9.9999997473787516356e-06 ;  /* 0x3727c5ac00007421 */ /* 0x004fc80000000000 */
[----:B------:R-:W0:Y:S02]  /*0310*/  MUFU.SQRT R23, R0 ;  /* 0x0000000000177308 */ /* 0x000e240000002000 */
[C---:B0-----:R-:W-:Y:S02]  /*0320*/  FSETP.GT.AND P1, PT, R23.reuse, 8.50705917302346158658e+37, PT ;  /* 0x7e8000001700780b */ /* 0x041fe40003f24000 */
[----:B------:R-:W-:-:S11]  /*0330*/  FSETP.GEU.AND P2, PT, R23, 1.175494350822287508e-38, PT ;  /* 0x008000001700780b */ /* 0x000fd60003f4e000 */
[----:B------:R-:W-:-:S04]  /*0340*/  @P1 FMUL R23, R23, 0.25 ;  /* 0x3e80000017171820 */ /* 0x000fc80000400000 */
[----:B------:R-:W-:-:S06]  /*0350*/  @!P2 FMUL R23, R23, 16777216 ;  /* 0x4b8000001717a820 */ /* 0x000fcc0000400000 */
[----:B------:R-:W0:Y:S01]  /*0360*/  MUFU.RCP R23, R23 ;  /* 0x0000001700177308 */ /* 0x000e220000001000 */
[----:B------:R-:W-:Y:S01]  /*0370*/  FSEL R8, R10, 1, P1 ;  /* 0x3f8000000a087808 */ /* 0x000fe20000800000 */
[----:B----4-:R-:W-:-:S04]  /*0380*/  FADD R17, R17, R14 ;  /* 0x0000000e11117221 */ /* 0x010fc80000000000 */
[----:B------:R-:W-:Y:S01]  /*0390*/  @!P2 FMUL R8, R8, 16777216 ;  /* 0x4b8000000808a820 */ /* 0x000fe20000400000 */
[----:B-----5:R-:W-:-:S03]  /*03a0*/  FADD R16, R17, -R16 ;  /* 0x8000001011107221 */ /* 0x020fc60000000000 */
[----:B0-----:R-:W-:-:S04]  /*03b0*/  FMUL R9, R23, R8 ;  /* 0x0000000817097220 */ /* 0x001fc80000400000 */
[----:B------:R-:W-:-:S04]  /*03c0*/  FMUL R9, R16, R9 ;  /* 0x0000000910097220 */ /* 0x000fc80000400000 */
[----:B---3--:R-:W-:Y:S01]  /*03d0*/  FFMA R9, R9, R19, R18 ;  /* 0x0000001309097223 */ /* 0x008fe20000000012 */
[----:B------:R-:W-:-:S04]  /*03e0*/  FADD R20, R20, R21 ;  /* 0x0000001514147221 */ /* 0x000fc80000000000 */
[----:B------:R-:W-:Y:S01]  /*03f0*/  FSETP.GT.AND P1, PT, R9, RZ, PT ;  /* 0x000000ff0900720b */ /* 0x000fe20003f24000 */
[----:B------:R-:W-:Y:S01]  /*0400*/  FADD R11, R20, R17 ;  /* 0x00000011140b7221 */ /* 0x000fe20000000000 */
[----:B------:R0:W-:Y:S04]  /*0410*/  @!P0 STG.E desc[UR4][R4.64], R17 ;  /* 0x0000001104008986 */ /* 0x0001e8000c101904 */
[----:B------:R0:W-:Y:S07]  /*0420*/  @!P0 STG.E desc[UR4][R2.64], R11 ;  /* 0x0000000b02008986 */ /* 0x0001ee000c101904 */
[----:B------:R-:W-:Y:S01]  /*0430*/  @!P1 FMUL R9, R22, R9 ;  /* 0x0000000916099220 */ /* 0x000fe20000400000 */
[----:B0-----:R-:W-:Y:S06]  /*0440*/  @P0 EXIT ;  /* 0x000000000000094d */ /* 0x001fec0003800000 */
[----:B------:R-:W-:Y:S01]  /*0450*/  STG.E desc[UR4][R6.64], R9 ;  /* 0x0000000906007986 */ /* 0x000fe2000c101904 */
[----:B------:R-:W-:Y:S05]  /*0460*/  EXIT ;  /* 0x000000000000794d */ /* 0x000fea0003800000 */
.L_x_0:
[----:B------:R-:W-:-:S00]  /*0470*/  BRA `(.L_x_0) ;  /* 0xfffffffc00fc7947 */ /* 0x000fc0000383ffff */
[----:B------:R-:W-:-:S00]  /*0480*/  NOP ;  /* 0x0000000000007918 */ /* 0x000fc00000000000 */
[----:B------:R-:W-:-:S00]  /*0490*/  NOP ;  /* 0x0000000000007918 */ /* 0x000fc00000000000 */
[----:B------:R-:W-:-:S00]  /*04a0*/  NOP ;  /* 0x0000000000007918 */ /* 0x000fc00000000000 */
[----:B------:R-:W-:-:S00]  /*04b0*/  NOP ;  /* 0x0000000000007918 */ /* 0x000fc00000000000 */
[----:B------:R-:W-:-:S00]  /*04c0*/  NOP ;  /* 0x0000000000007918 */ /* 0x000fc00000000000 */
[----:B------:R-:W-:-:S00]  /*04d0*/  NOP ;  /* 0x0000000000007918 */ /* 0x000fc00000000000 */
[----:B------:R-:W-:-:S00]  /*04e0*/  NOP ;  /* 0x0000000000007918 */ /* 0x000fc00000000000 */
[----:B------:R-:W-:-:S00]  /*04f0*/  NOP ;  /* 0x0000000000007918 */ /* 0x000fc00000000000 */
.L_x_1:


//--------------------- .nv.global.init           --------------------------
	.section	.nv.global.init,"aw",@progbits
.nv.global.init:
	.type		_$_str,@object
	.size		_$_str,(_$_str_$_2 - _$_str)
_$_str:
        /*0000*/ 	.byte	0x5f, 0x5f, 0x43, 0x55, 0x44, 0x41, 0x5f, 0x46, 0x54, 0x5a, 0x00
	.type		_$_str_$_2,@object
	.size		_$_str_$_2,(.L_1 - _$_str_$_2)
_$_str_$_2:
        /*000b*/ 	.byte	0x5f, 0x5f, 0x43, 0x55, 0x44, 0x41, 0x5f, 0x50, 0x52, 0x45, 0x43, 0x5f, 0x53, 0x51, 0x52, 0x54
        /*001b*/ 	.byte	0x00
.L_1:


//--------------------- .nv.constant0.triton_poi_fused__native_batch_norm_legit_no_training__prelu_kernel_add_convolution_0 --------------------------
	.section	.nv.constant0.triton_poi_fused__native_batch_norm_legit_no_training__prelu_kernel_add_convolution_0,"a",@progbits
	.sectionflags	@""
	.align	4
.nv.constant0.triton_poi_fused__native_batch_norm_legit_no_training__prelu_kernel_add_convolution_0:
	.zero		612
